//
// Generated by NVIDIA NVVM Compiler
//
// Compiler Build ID: CL-36424714
// Cuda compilation tools, release 13.0, V13.0.88
// Based on NVVM 20.0.0
//

.version 9.0
.target sm_100
.address_size 64

	// .globl	_Z16test_dp4a_kerneliiPi

.visible .entry _Z16test_dp4a_kerneliiPi(
	.param .u32 _Z16test_dp4a_kerneliiPi_param_0,
	.param .u32 _Z16test_dp4a_kerneliiPi_param_1,
	.param .u64 .ptr .align 1 _Z16test_dp4a_kerneliiPi_param_2
)
{
	.reg .b32 	%r<5>;
	.reg .b64 	%rd<3>;

	ld.param.u32 	%r2, [_Z16test_dp4a_kerneliiPi_param_0];
	ld.param.u32 	%r3, [_Z16test_dp4a_kerneliiPi_param_1];
	ld.param.u64 	%rd1, [_Z16test_dp4a_kerneliiPi_param_2];
	cvta.to.global.u64 	%rd2, %rd1;
	mov.b32 	%r4, 0;
	// begin inline asm
	dp4a.s32.s32 %r1, %r2, %r3, %r4;
	// end inline asm
	st.global.u32 	[%rd2], %r1;
	ret;

}


// ===== COMPILED SASS (sm_100) =====

	.target	sm_100

	.elftype	@"ET_EXEC"


//--------------------- .note.nv.tkinfo           --------------------------
	.section	.note.nv.tkinfo,"",@"SHT_NOTE"
	.sectionflags	@"SHF_NOTE_NV_TKINFO"
	.tkinfo
        /*0018*/ 	.word	0x00000002
        /*0030*/ 	.string	""
        /*0030*/ 	.string	"ptxas"
        /*0030*/ 	.string	"Cuda compilation tools, release 13.0, V13.0.88"
        /*0030*/ 	.string	"Build cuda_13.0.r13.0/compiler.36424714_0"
        /*0030*/ 	.string	"-arch sm_100 -m 64 "



//--------------------- .note.nv.cuinfo           --------------------------
	.section	.note.nv.cuinfo,"",@"SHT_NOTE"
	.sectionflags	@"SHF_NOTE_NV_CUINFO"
        /*0018*/ 	.short	0x0002
        /*001a*/ 	.short	0x0064
        /*001c*/ 	.short	0x0082
	.zero		2


//--------------------- .nv.info                  --------------------------
	.section	.nv.info,"",@"SHT_CUDA_INFO"
	.align	4


	//----- nvinfo : EIATTR_REGCOUNT
	.align		4
        /*0000*/ 	.byte	0x04, 0x2f
        /*0002*/ 	.short	(.L_1 - .L_0)
	.align		4
.L_0:
        /*0004*/ 	.word	index@(_Z16test_dp4a_kerneliiPi)
        /*0008*/ 	.word	0x00000008


	//----- nvinfo : EIATTR_FRAME_SIZE
	.align		4
.L_1:
        /*000c*/ 	.byte	0x04, 0x11
        /*000e*/ 	.short	(.L_3 - .L_2)
	.align		4
.L_2:
        /*0010*/ 	.word	index@(_Z16test_dp4a_kerneliiPi)
        /*0014*/ 	.word	0x00000000


	//----- nvinfo : EIATTR_MIN_STACK_SIZE
	.align		4
.L_3:
        /*0018*/ 	.byte	0x04, 0x12
        /*001a*/ 	.short	(.L_5 - .L_4)
	.align		4
.L_4:
        /*001c*/ 	.word	index@(_Z16test_dp4a_kerneliiPi)
        /*0020*/ 	.word	0x00000000
.L_5:


//--------------------- .nv.compat                --------------------------
	.section	.nv.compat,"",@"SHT_CUDA_COMPAT_INFO"
	.align	4
        /*0000*/ 	.byte	0x02, 0x09, 0x00, 0x00, 0x02, 0x02, 0x01, 0x00, 0x02, 0x05, 0x05, 0x00, 0x03, 0x07, 0x01, 0x01
        /*0010*/ 	.byte	0x02, 0x03, 0x00, 0x00, 0x02, 0x06, 0x01, 0x00, 0x04, 0x0b, 0x08, 0x00, 0x09, 0x00, 0x00, 0x00
        /*0020*/ 	.byte	0x00, 0x00, 0x00, 0x00


//--------------------- .nv.info._Z16test_dp4a_kerneliiPi --------------------------
	.section	.nv.info._Z16test_dp4a_kerneliiPi,"",@"SHT_CUDA_INFO"
	.sectionflags	@""
	.align	4


	//----- nvinfo : EIATTR_CUDA_API_VERSION
	.align		4
        /*0000*/ 	.byte	0x04, 0x37
        /*0002*/ 	.short	(.L_7 - .L_6)
.L_6:
        /*0004*/ 	.word	0x00000082


	//----- nvinfo : EIATTR_KPARAM_INFO
	.align		4
.L_7:
        /*0008*/ 	.byte	0x04, 0x17
        /*000a*/ 	.short	(.L_9 - .L_8)
.L_8:
        /*000c*/ 	.word	0x00000000
        /*0010*/ 	.short	0x0002
        /*0012*/ 	.short	0x0008
        /*0014*/ 	.byte	0x00, 0xf5, 0x21, 0x00


	//----- nvinfo : EIATTR_KPARAM_INFO
	.align		4
.L_9:
        /*0018*/ 	.byte	0x04, 0x17
        /*001a*/ 	.short	(.L_11 - .L_10)
.L_10:
        /*001c*/ 	.word	0x00000000
        /*0020*/ 	.short	0x0001
        /*0022*/ 	.short	0x0004
        /*0024*/ 	.byte	0x00, 0xf0, 0x11, 0x00


	//----- nvinfo : EIATTR_KPARAM_INFO
	.align		4
.L_11:
        /*0028*/ 	.byte	0x04, 0x17
        /*002a*/ 	.short	(.L_13 - .L_12)
.L_12:
        /*002c*/ 	.word	0x00000000
        /*0030*/ 	.short	0x0000
        /*0032*/ 	.short	0x0000
        /*0034*/ 	.byte	0x00, 0xf0, 0x11, 0x00


	//----- nvinfo : EIATTR_SPARSE_MMA_MASK
	.align		4
.L_13:
        /*0038*/ 	.byte	0x03, 0x50
        /*003a*/ 	.short	0x0000


	//----- nvinfo : EIATTR_MAXREG_COUNT
	.align		4
        /*003c*/ 	.byte	0x03, 0x1b
        /*003e*/ 	.short	0x00ff


	//----- nvinfo : EIATTR_MERCURY_ISA_VERSION
	.align		4
        /*0040*/ 	.byte	0x03, 0x5f
        /*0042*/ 	.short	0x0101


	//----- nvinfo : EIATTR_VRC_CTA_INIT_COUNT
	.align		4
        /*0044*/ 	.byte	0x02, 0x4a
	.zero		1
	.zero		1


	//----- nvinfo : EIATTR_EXIT_INSTR_OFFSETS
	.align		4
        /*0048*/ 	.byte	0x04, 0x1c
        /*004a*/ 	.short	(.L_15 - .L_14)


	//   ....[0]....
.L_14:
        /*004c*/ 	.word	0x00000060


	//----- nvinfo : EIATTR_CBANK_PARAM_SIZE
	.align		4
.L_15:
        /*0050*/ 	.byte	0x03, 0x19
        /*0052*/ 	.short	0x0010


	//----- nvinfo : EIATTR_PARAM_CBANK
	.align		4
        /*0054*/ 	.byte	0x04, 0x0a
        /*0056*/ 	.short	(.L_17 - .L_16)
	.align		4
.L_16:
        /*0058*/ 	.word	index@(.nv.constant0._Z16test_dp4a_kerneliiPi)
        /*005c*/ 	.short	0x0380
        /*005e*/ 	.short	0x0010


	//----- nvinfo : EIATTR_SW_WAR
	.align		4
.L_17:
        /*0060*/ 	.byte	0x04, 0x36
        /*0062*/ 	.short	(.L_19 - .L_18)
.L_18:
        /*0064*/ 	.word	0x00000008
.L_19:


//--------------------- .nv.callgraph             --------------------------
	.section	.nv.callgraph,"",@"SHT_CUDA_CALLGRAPH"
	.align	4
	.sectionentsize	8
	.align		4
        /*0000*/ 	.word	0x00000000
	.align		4
        /*0004*/ 	.word	0xffffffff
	.align		4
        /*0008*/ 	.word	0x00000000
	.align		4
        /*000c*/ 	.word	0xfffffffe
	.align		4
        /*0010*/ 	.word	0x00000000
	.align		4
        /*0014*/ 	.word	0xfffffffd
	.align		4
        /*0018*/ 	.word	0x00000000
	.align		4
        /*001c*/ 	.word	0xfffffffc


//--------------------- .text._Z16test_dp4a_kerneliiPi --------------------------
	.section	.text._Z16test_dp4a_kerneliiPi,"ax",@progbits
	.align	128
        .global         _Z16test_dp4a_kerneliiPi
        .type           _Z16test_dp4a_kerneliiPi,@function
        .size           _Z16test_dp4a_kerneliiPi,(.L_x_1 - _Z16test_dp4a_kerneliiPi)
        .other          _Z16test_dp4a_kerneliiPi,@"STO_CUDA_ENTRY STV_DEFAULT"
_Z16test_dp4a_kerneliiPi:
.text._Z16test_dp4a_kerneliiPi:
[----:B------:R-:W-:Y:S08]  /*0000*/  LDC R1, c[0x0][0x37c] ;  /* 0x0000df00ff017b82 */ /* 0x000ff00000000800 */
[----:B------:R-:W0:Y:S01]  /*0010*/  LDC.64 R4, c[0x0][0x380] ;  /* 0x0000e000ff047b82 */ /* 0x000e220000000a00 */
[----:B------:R-:W1:Y:S07]  /*0020*/  LDCU.64 UR4, c[0x0][0x358] ;  /* 0x00006b00ff0477ac */ /* 0x000e6e0008000a00 */
[----:B------:R-:W1:Y:S01]  /*0030*/  LDC.64 R2, c[0x0][0x388] ;  /* 0x0000e200ff027b82 */ /* 0x000e620000000a00 */
[----:B0-----:R-:W-:-:S05]  /*0040*/  IDP.4A.S8.S8 R5, R4, R5, RZ ;  /* 0x0000000504057226 */ /* 0x001fca00000006ff */
[----:B-1----:R-:W-:Y:S01]  /*0050*/  STG.E desc[UR4][R2.64], R5 ;  /* 0x0000000502007986 */ /* 0x002fe2000c101904 */
[----:B------:R-:W-:Y:S05]  /*0060*/  EXIT ;  /* 0x000000000000794d */ /* 0x000fea0003800000 */
.L_x_0:
[----:B------:R-:W-:-:S00]  /*0070*/  BRA `(.L_x_0) ;  /* 0xfffffffc00fc7947 */ /* 0x000fc0000383ffff */
[----:B------:R-:W-:-:S00]  /*0080*/  NOP ;  /* 0x0000000000007918 */ /* 0x000fc00000000000 */
[----:B------:R-:W-:-:S00]  /*0090*/  NOP ;  /* 0x0000000000007918 */ /* 0x000fc00000000000 */
[----:B------:R-:W-:-:S00]  /*00a0*/  NOP ;  /* 0x0000000000007918 */ /* 0x000fc00000000000 */
[----:B------:R-:W-:-:S00]  /*00b0*/  NOP ;  /* 0x0000000000007918 */ /* 0x000fc00000000000 */
[----:B------:R-:W-:-:S00]  /*00c0*/  NOP ;  /* 0x0000000000007918 */ /* 0x000fc00000000000 */
[----:B------:R-:W-:-:S00]  /*00d0*/  NOP ;  /* 0x0000000000007918 */ /* 0x000fc00000000000 */
[----:B------:R-:W-:-:S00]  /*00e0*/  NOP ;  /* 0x0000000000007918 */ /* 0x000fc00000000000 */
[----:B------:R-:W-:-:S00]  /*00f0*/  NOP ;  /* 0x0000000000007918 */ /* 0x000fc00000000000 */
.L_x_1:


//--------------------- .nv.shared.reserved.0     --------------------------
	.section	.nv.shared.reserved.0,"aw",@nobits
	.weak		__nv_reservedSMEM_offset_0_alias
	.size		__nv_reservedSMEM_offset_0_alias, 0, 64
	.other		__nv_reservedSMEM_offset_0_alias,@"STO_CUDA_RESERVED_SHARED STV_DEFAULT"
__nv_reservedSMEM_offset_0_alias:
	.zero		0
	.zero		64


//--------------------- .nv.constant0._Z16test_dp4a_kerneliiPi --------------------------
	.section	.nv.constant0._Z16test_dp4a_kerneliiPi,"a",@progbits
	.sectionflags	@""
	.align	4
.nv.constant0._Z16test_dp4a_kerneliiPi:
	.zero		912


//--------------------- SYMBOLS --------------------------

	.type		.nv.reservedSmem.offset0,@object
	.size		.nv.reservedSmem.offset0,0x4
